//
// Generated by NVIDIA NVVM Compiler
//
// Compiler Build ID: CL-36424714
// Cuda compilation tools, release 13.0, V13.0.88
// Based on NVVM 20.0.0
//

.version 9.0
.target sm_100
.address_size 64

	// .globl	default_function_kernel_1

.visible .entry default_function_kernel_1(
	.param .u64 .ptr .align 1 default_function_kernel_1_param_0,
	.param .u64 .ptr .align 1 default_function_kernel_1_param_1,
	.param .u64 .ptr .align 1 default_function_kernel_1_param_2,
	.param .u64 .ptr .align 1 default_function_kernel_1_param_3
)
.maxntid 64
{
	.reg .pred 	%p<2>;
	.reg .b16 	%rs<4>;
	.reg .b32 	%r<22>;
	.reg .b32 	%f<9>;
	.reg .b64 	%rd<16>;

	ld.param.u64 	%rd1, [default_function_kernel_1_param_0];
	ld.param.u64 	%rd2, [default_function_kernel_1_param_1];
	ld.param.u64 	%rd3, [default_function_kernel_1_param_2];
	ld.param.u64 	%rd4, [default_function_kernel_1_param_3];
	mov.u32 	%r1, %ctaid.x;
	shl.b32 	%r3, %r1, 4;
	mov.u32 	%r2, %tid.x;
	shr.u32 	%r4, %r2, 2;
	or.b32  	%r5, %r3, %r4;
	setp.gt.u32 	%p1, %r5, 404;
	@%p1 bra 	$L__BB0_2;
	cvta.to.global.u64 	%rd5, %rd3;
	cvta.to.global.u64 	%rd6, %rd4;
	cvta.to.global.u64 	%rd7, %rd2;
	cvta.to.global.u64 	%rd8, %rd1;
	shl.b32 	%r6, %r1, 6;
	or.b32  	%r7, %r6, %r2;
	mul.wide.u32 	%rd9, %r7, 4;
	add.s64 	%rd10, %rd5, %rd9;
	ld.global.nc.f32 	%f1, [%rd10];
	shl.b32 	%r8, %r1, 5;
	shr.u32 	%r9, %r2, 1;
	or.b32  	%r10, %r8, %r9;
	mul.hi.u32 	%r11, %r10, -222702007;
	shr.u32 	%r12, %r11, 7;
	mul.lo.s32 	%r13, %r12, 135;
	sub.s32 	%r14, %r10, %r13;
	cvt.u16.u32 	%rs1, %r14;
	mul.lo.s16 	%rs2, %rs1, 57;
	shr.u16 	%rs3, %rs2, 9;
	cvt.u32.u16 	%r15, %rs3;
	mul.wide.u32 	%rd11, %r15, 4;
	add.s64 	%rd12, %rd6, %rd11;
	ld.global.nc.f32 	%f2, [%rd12];
	mul.f32 	%f3, %f1, %f2;
	mad.lo.s32 	%r16, %r1, -54, %r7;
	mul.hi.u32 	%r17, %r16, 954437177;
	shr.u32 	%r18, %r17, 2;
	mul.lo.s32 	%r19, %r18, 18;
	sub.s32 	%r20, %r16, %r19;
	mad.lo.s32 	%r21, %r12, 18, %r20;
	mul.wide.u32 	%rd13, %r21, 4;
	add.s64 	%rd14, %rd7, %rd13;
	ld.global.nc.f32 	%f4, [%rd14];
	fma.rn.f32 	%f5, %f4, 0f3D888889, 0f3727C5AC;
	sqrt.rn.f32 	%f6, %f5;
	rcp.rn.f32 	%f7, %f6;
	mul.f32 	%f8, %f3, %f7;
	add.s64 	%rd15, %rd8, %rd9;
	st.global.f32 	[%rd15], %f8;
$L__BB0_2:
	ret;

}
	// .globl	default_function_kernel
.visible .entry default_function_kernel(
	.param .u64 .ptr .align 1 default_function_kernel_param_0,
	.param .u64 .ptr .align 1 default_function_kernel_param_1
)
.maxntid 8
{
	.reg .pred 	%p<3>;
	.reg .b32 	%r<19>;
	.reg .b32 	%f<32>;
	.reg .b64 	%rd<9>;

	ld.param.u64 	%rd3, [default_function_kernel_param_0];
	ld.param.u64 	%rd2, [default_function_kernel_param_1];
	cvta.to.global.u64 	%rd4, %rd3;
	mov.u32 	%r1, %ctaid.x;
	shl.b32 	%r6, %r1, 1;
	mov.u32 	%r2, %tid.x;
	shr.u32 	%r7, %r2, 2;
	or.b32  	%r3, %r6, %r7;
	setp.gt.u32 	%p1, %r3, 26;
	shl.b32 	%r8, %r1, 3;
	or.b32  	%r4, %r8, %r2;
	mul.wide.u32 	%rd5, %r4, 4;
	add.s64 	%rd1, %rd4, %rd5;
	@%p1 bra 	$L__BB1_2;
	mov.b32 	%r9, 0;
	st.global.u32 	[%rd1], %r9;
$L__BB1_2:
	setp.gt.u32 	%p2, %r3, 26;
	shl.b32 	%r10, %r1, 2;
	shr.u32 	%r11, %r2, 1;
	or.b32  	%r12, %r10, %r11;
	mul.hi.u32 	%r13, %r12, 954437177;
	shr.u32 	%r14, %r13, 1;
	mul.hi.u32 	%r15, %r4, 954437177;
	shr.u32 	%r16, %r15, 2;
	mul.lo.s32 	%r17, %r16, 18;
	sub.s32 	%r18, %r4, %r17;
	mad.lo.s32 	%r5, %r14, 270, %r18;
	@%p2 bra 	$L__BB1_4;
	ld.global.f32 	%f1, [%rd1];
	cvta.to.global.u64 	%rd6, %rd2;
	mul.wide.u32 	%rd7, %r5, 4;
	add.s64 	%rd8, %rd6, %rd7;
	ld.global.nc.f32 	%f2, [%rd8];
	fma.rn.f32 	%f3, %f2, %f2, %f1;
	ld.global.nc.f32 	%f4, [%rd8+72];
	fma.rn.f32 	%f5, %f4, %f4, %f3;
	ld.global.nc.f32 	%f6, [%rd8+144];
	fma.rn.f32 	%f7, %f6, %f6, %f5;
	ld.global.nc.f32 	%f8, [%rd8+216];
	fma.rn.f32 	%f9, %f8, %f8, %f7;
	ld.global.nc.f32 	%f10, [%rd8+288];
	fma.rn.f32 	%f11, %f10, %f10, %f9;
	ld.global.nc.f32 	%f12, [%rd8+360];
	fma.rn.f32 	%f13, %f12, %f12, %f11;
	ld.global.nc.f32 	%f14, [%rd8+432];
	fma.rn.f32 	%f15, %f14, %f14, %f13;
	ld.global.nc.f32 	%f16, [%rd8+504];
	fma.rn.f32 	%f17, %f16, %f16, %f15;
	ld.global.nc.f32 	%f18, [%rd8+576];
	fma.rn.f32 	%f19, %f18, %f18, %f17;
	ld.global.nc.f32 	%f20, [%rd8+648];
	fma.rn.f32 	%f21, %f20, %f20, %f19;
	ld.global.nc.f32 	%f22, [%rd8+720];
	fma.rn.f32 	%f23, %f22, %f22, %f21;
	ld.global.nc.f32 	%f24, [%rd8+792];
	fma.rn.f32 	%f25, %f24, %f24, %f23;
	ld.global.nc.f32 	%f26, [%rd8+864];
	fma.rn.f32 	%f27, %f26, %f26, %f25;
	ld.global.nc.f32 	%f28, [%rd8+936];
	fma.rn.f32 	%f29, %f28, %f28, %f27;
	ld.global.nc.f32 	%f30, [%rd8+1008];
	fma.rn.f32 	%f31, %f30, %f30, %f29;
	st.global.f32 	[%rd1], %f31;
$L__BB1_4:
	ret;

}


// ===== COMPILED SASS (sm_100) =====

	.target	sm_100

	.elftype	@"ET_EXEC"


//--------------------- .note.nv.tkinfo           --------------------------
	.section	.note.nv.tkinfo,"",@"SHT_NOTE"
	.sectionflags	@"SHF_NOTE_NV_TKINFO"
	.tkinfo
        /*0018*/ 	.word	0x00000002
        /*0030*/ 	.string	""
        /*0030*/ 	.string	"ptxas"
        /*0030*/ 	.string	"Cuda compilation tools, release 13.0, V13.0.88"
        /*0030*/ 	.string	"Build cuda_13.0.r13.0/compiler.36424714_0"
        /*0030*/ 	.string	"-arch sm_100 -m 64 "



//--------------------- .note.nv.cuinfo           --------------------------
	.section	.note.nv.cuinfo,"",@"SHT_NOTE"
	.sectionflags	@"SHF_NOTE_NV_CUINFO"
        /*0018*/ 	.short	0x0002
        /*001a*/ 	.short	0x0064
        /*001c*/ 	.short	0x0082
	.zero		2


//--------------------- .nv.info                  --------------------------
	.section	.nv.info,"",@"SHT_CUDA_INFO"
	.align	4


	//----- nvinfo : EIATTR_REGCOUNT
	.align		4
        /*0000*/ 	.byte	0x04, 0x2f
        /*0002*/ 	.short	(.L_1 - .L_0)
	.align		4
.L_0:
        /*0004*/ 	.word	index@(default_function_kernel_1)
        /*0008*/ 	.word	0x0000000e


	//----- nvinfo : EIATTR_FRAME_SIZE
	.align		4
.L_1:
        /*000c*/ 	.byte	0x04, 0x11
        /*000e*/ 	.short	(.L_3 - .L_2)
	.align		4
.L_2:
        /*0010*/ 	.word	index@($__internal_1_$__cuda_sm20_sqrt_rn_f32_slowpath)
        /*0014*/ 	.word	0x00000000


	//----- nvinfo : EIATTR_FRAME_SIZE
	.align		4
.L_3:
        /*0018*/ 	.byte	0x04, 0x11
        /*001a*/ 	.short	(.L_5 - .L_4)
	.align		4
.L_4:
        /*001c*/ 	.word	index@($__internal_0_$__cuda_sm20_rcp_rn_f32_slowpath)
        /*0020*/ 	.word	0x00000000


	//----- nvinfo : EIATTR_FRAME_SIZE
	.align		4
.L_5:
        /*0024*/ 	.byte	0x04, 0x11
        /*0026*/ 	.short	(.L_7 - .L_6)
	.align		4
.L_6:
        /*0028*/ 	.word	index@(default_function_kernel_1)
        /*002c*/ 	.word	0x00000000


	//----- nvinfo : EIATTR_REGCOUNT
	.align		4
.L_7:
        /*0030*/ 	.byte	0x04, 0x2f
        /*0032*/ 	.short	(.L_9 - .L_8)
	.align		4
.L_8:
        /*0034*/ 	.word	index@(default_function_kernel)
        /*0038*/ 	.word	0x00000026


	//----- nvinfo : EIATTR_FRAME_SIZE
	.align		4
.L_9:
        /*003c*/ 	.byte	0x04, 0x11
        /*003e*/ 	.short	(.L_11 - .L_10)
	.align		4
.L_10:
        /*0040*/ 	.word	index@(default_function_kernel)
        /*0044*/ 	.word	0x00000000


	//----- nvinfo : EIATTR_MIN_STACK_SIZE
	.align		4
.L_11:
        /*0048*/ 	.byte	0x04, 0x12
        /*004a*/ 	.short	(.L_13 - .L_12)
	.align		4
.L_12:
        /*004c*/ 	.word	index@(default_function_kernel)
        /*0050*/ 	.word	0x00000000


	//----- nvinfo : EIATTR_MIN_STACK_SIZE
	.align		4
.L_13:
        /*0054*/ 	.byte	0x04, 0x12
        /*0056*/ 	.short	(.L_15 - .L_14)
	.align		4
.L_14:
        /*0058*/ 	.word	index@(default_function_kernel_1)
        /*005c*/ 	.word	0x00000000
.L_15:


//--------------------- .nv.compat                --------------------------
	.section	.nv.compat,"",@"SHT_CUDA_COMPAT_INFO"
	.align	4
        /*0000*/ 	.byte	0x02, 0x09, 0x00, 0x00, 0x02, 0x02, 0x01, 0x00, 0x02, 0x05, 0x05, 0x00, 0x03, 0x07, 0x01, 0x01
        /*0010*/ 	.byte	0x02, 0x03, 0x00, 0x00, 0x02, 0x06, 0x01, 0x00, 0x04, 0x0b, 0x08, 0x00, 0x01, 0x00, 0x00, 0x00
        /*0020*/ 	.byte	0x00, 0x00, 0x00, 0x00


//--------------------- .nv.info.default_function_kernel --------------------------
	.section	.nv.info.default_function_kernel,"",@"SHT_CUDA_INFO"
	.sectionflags	@""
	.align	4


	//----- nvinfo : EIATTR_CUDA_API_VERSION
	.align		4
        /*0000*/ 	.byte	0x04, 0x37
        /*0002*/ 	.short	(.L_17 - .L_16)
.L_16:
        /*0004*/ 	.word	0x00000082


	//----- nvinfo : EIATTR_KPARAM_INFO
	.align		4
.L_17:
        /*0008*/ 	.byte	0x04, 0x17
        /*000a*/ 	.short	(.L_19 - .L_18)
.L_18:
        /*000c*/ 	.word	0x00000000
        /*0010*/ 	.short	0x0001
        /*0012*/ 	.short	0x0008
        /*0014*/ 	.byte	0x00, 0xf5, 0x21, 0x00


	//----- nvinfo : EIATTR_KPARAM_INFO
	.align		4
.L_19:
        /*0018*/ 	.byte	0x04, 0x17
        /*001a*/ 	.short	(.L_21 - .L_20)
.L_20:
        /*001c*/ 	.word	0x00000000
        /*0020*/ 	.short	0x0000
        /*0022*/ 	.short	0x0000
        /*0024*/ 	.byte	0x00, 0xf5, 0x21, 0x00


	//----- nvinfo : EIATTR_SPARSE_MMA_MASK
	.align		4
.L_21:
        /*0028*/ 	.byte	0x03, 0x50
        /*002a*/ 	.short	0x0000


	//----- nvinfo : EIATTR_MAXREG_COUNT
	.align		4
        /*002c*/ 	.byte	0x03, 0x1b
        /*002e*/ 	.short	0x00ff


	//----- nvinfo : EIATTR_MERCURY_ISA_VERSION
	.align		4
        /*0030*/ 	.byte	0x03, 0x5f
        /*0032*/ 	.short	0x0101


	//----- nvinfo : EIATTR_VRC_CTA_INIT_COUNT
	.align		4
        /*0034*/ 	.byte	0x02, 0x4a
	.zero		1
	.zero		1


	//----- nvinfo : EIATTR_EXIT_INSTR_OFFSETS
	.align		4
        /*0038*/ 	.byte	0x04, 0x1c
        /*003a*/ 	.short	(.L_23 - .L_22)


	//   ....[0]....
.L_22:
        /*003c*/ 	.word	0x00000100


	//   ....[1]....
        /*0040*/ 	.word	0x00000390


	//----- nvinfo : EIATTR_MAX_THREADS
	.align		4
.L_23:
        /*0044*/ 	.byte	0x04, 0x05
        /*0046*/ 	.short	(.L_25 - .L_24)
.L_24:
        /*0048*/ 	.word	0x00000008
        /*004c*/ 	.word	0x00000001
        /*0050*/ 	.word	0x00000001


	//----- nvinfo : EIATTR_CBANK_PARAM_SIZE
	.align		4
.L_25:
        /*0054*/ 	.byte	0x03, 0x19
        /*0056*/ 	.short	0x0010


	//----- nvinfo : EIATTR_PARAM_CBANK
	.align		4
        /*0058*/ 	.byte	0x04, 0x0a
        /*005a*/ 	.short	(.L_27 - .L_26)
	.align		4
.L_26:
        /*005c*/ 	.word	index@(.nv.constant0.default_function_kernel)
        /*0060*/ 	.short	0x0380
        /*0062*/ 	.short	0x0010


	//----- nvinfo : EIATTR_SW_WAR
	.align		4
.L_27:
        /*0064*/ 	.byte	0x04, 0x36
        /*0066*/ 	.short	(.L_29 - .L_28)
.L_28:
        /*0068*/ 	.word	0x00000008
.L_29:


//--------------------- .nv.info.default_function_kernel_1 --------------------------
	.section	.nv.info.default_function_kernel_1,"",@"SHT_CUDA_INFO"
	.sectionflags	@""
	.align	4


	//----- nvinfo : EIATTR_CUDA_API_VERSION
	.align		4
        /*0000*/ 	.byte	0x04, 0x37
        /*0002*/ 	.short	(.L_31 - .L_30)
.L_30:
        /*0004*/ 	.word	0x00000082


	//----- nvinfo : EIATTR_KPARAM_INFO
	.align		4
.L_31:
        /*0008*/ 	.byte	0x04, 0x17
        /*000a*/ 	.short	(.L_33 - .L_32)
.L_32:
        /*000c*/ 	.word	0x00000000
        /*0010*/ 	.short	0x0003
        /*0012*/ 	.short	0x0018
        /*0014*/ 	.byte	0x00, 0xf5, 0x21, 0x00


	//----- nvinfo : EIATTR_KPARAM_INFO
	.align		4
.L_33:
        /*0018*/ 	.byte	0x04, 0x17
        /*001a*/ 	.short	(.L_35 - .L_34)
.L_34:
        /*001c*/ 	.word	0x00000000
        /*0020*/ 	.short	0x0002
        /*0022*/ 	.short	0x0010
        /*0024*/ 	.byte	0x00, 0xf5, 0x21, 0x00


	//----- nvinfo : EIATTR_KPARAM_INFO
	.align		4
.L_35:
        /*0028*/ 	.byte	0x04, 0x17
        /*002a*/ 	.short	(.L_37 - .L_36)
.L_36:
        /*002c*/ 	.word	0x00000000
        /*0030*/ 	.short	0x0001
        /*0032*/ 	.short	0x0008
        /*0034*/ 	.byte	0x00, 0xf5, 0x21, 0x00


	//----- nvinfo : EIATTR_KPARAM_INFO
	.align		4
.L_37:
        /*0038*/ 	.byte	0x04, 0x17
        /*003a*/ 	.short	(.L_39 - .L_38)
.L_38:
        /*003c*/ 	.word	0x00000000
        /*0040*/ 	.short	0x0000
        /*0042*/ 	.short	0x0000
        /*0044*/ 	.byte	0x00, 0xf5, 0x21, 0x00


	//----- nvinfo : EIATTR_SPARSE_MMA_MASK
	.align		4
.L_39:
        /*0048*/ 	.byte	0x03, 0x50
        /*004a*/ 	.short	0x0000


	//----- nvinfo : EIATTR_MAXREG_COUNT
	.align		4
        /*004c*/ 	.byte	0x03, 0x1b
        /*004e*/ 	.short	0x00ff


	//----- nvinfo : EIATTR_MERCURY_ISA_VERSION
	.align		4
        /*0050*/ 	.byte	0x03, 0x5f
        /*0052*/ 	.short	0x0101


	//----- nvinfo : EIATTR_VRC_CTA_INIT_COUNT
	.align		4
        /*0054*/ 	.byte	0x02, 0x4a
	.zero		1
	.zero		1


	//----- nvinfo : EIATTR_EXIT_INSTR_OFFSETS
	.align		4
        /*0058*/ 	.byte	0x04, 0x1c
        /*005a*/ 	.short	(.L_41 - .L_40)


	//   ....[0]....
.L_40:
        /*005c*/ 	.word	0x00000070


	//   ....[1]....
        /*0060*/ 	.word	0x00000450


	//----- nvinfo : EIATTR_MAX_THREADS
	.align		4
.L_41:
        /*0064*/ 	.byte	0x04, 0x05
        /*0066*/ 	.short	(.L_43 - .L_42)
.L_42:
        /*0068*/ 	.word	0x00000040
        /*006c*/ 	.word	0x00000001
        /*0070*/ 	.word	0x00000001


	//----- nvinfo : EIATTR_CRS_STACK_SIZE
	.align		4
.L_43:
        /*0074*/ 	.byte	0x04, 0x1e
        /*0076*/ 	.short	(.L_45 - .L_44)
.L_44:
        /*0078*/ 	.word	0x00000000


	//----- nvinfo : EIATTR_CBANK_PARAM_SIZE
	.align		4
.L_45:
        /*007c*/ 	.byte	0x03, 0x19
        /*007e*/ 	.short	0x0020


	//----- nvinfo : EIATTR_PARAM_CBANK
	.align		4
        /*0080*/ 	.byte	0x04, 0x0a
        /*0082*/ 	.short	(.L_47 - .L_46)
	.align		4
.L_46:
        /*0084*/ 	.word	index@(.nv.constant0.default_function_kernel_1)
        /*0088*/ 	.short	0x0380
        /*008a*/ 	.short	0x0020


	//----- nvinfo : EIATTR_SW_WAR
	.align		4
.L_47:
        /*008c*/ 	.byte	0x04, 0x36
        /*008e*/ 	.short	(.L_49 - .L_48)
.L_48:
        /*0090*/ 	.word	0x00000008
.L_49:


//--------------------- .nv.callgraph             --------------------------
	.section	.nv.callgraph,"",@"SHT_CUDA_CALLGRAPH"
	.align	4
	.sectionentsize	8
	.align		4
        /*0000*/ 	.word	0x00000000
	.align		4
        /*0004*/ 	.word	0xffffffff
	.align		4
        /*0008*/ 	.word	0x00000000
	.align		4
        /*000c*/ 	.word	0xfffffffe
	.align		4
        /*0010*/ 	.word	0x00000000
	.align		4
        /*0014*/ 	.word	0xfffffffd
	.align		4
        /*0018*/ 	.word	0x00000000
	.align		4
        /*001c*/ 	.word	0xfffffffc


//--------------------- .text.default_function_kernel --------------------------
	.section	.text.default_function_kernel,"ax",@progbits
	.align	128
        .global         default_function_kernel
        .type           default_function_kernel,@function
        .size           default_function_kernel,(.L_x_15 - default_function_kernel)
        .other          default_function_kernel,@"STO_CUDA_ENTRY STV_DEFAULT"
default_function_kernel:
.text.default_function_kernel:
[----:B------:R-:W-:Y:S01]  /*0000*/  LDC R1, c[0x0][0x37c] ;  /* 0x0000df00ff017b82 */ /* 0x000fe20000000800 */
[----:B------:R-:W0:Y:S07]  /*0010*/  S2R R4, SR_TID.X ;  /* 0x0000000000047919 */ /* 0x000e2e0000002100 */
[----:B------:R-:W1:Y:S01]  /*0020*/  S2UR UR4, SR_CTAID.X ;  /* 0x00000000000479c3 */ /* 0x000e620000002500 */
[----:B------:R-:W2:Y:S07]  /*0030*/  LDCU.64 UR6, c[0x0][0x358] ;  /* 0x00006b00ff0677ac */ /* 0x000eae0008000a00 */
[----:B------:R-:W3:Y:S01]  /*0040*/  LDC.64 R2, c[0x0][0x380] ;  /* 0x0000e000ff027b82 */ /* 0x000ee20000000a00 */
[----:B-1----:R-:W-:Y:S01]  /*0050*/  USHF.L.U32 UR5, UR4, 0x1, URZ ;  /* 0x0000000104057899 */ /* 0x002fe200080006ff */
[----:B0-----:R-:W-:-:S05]  /*0060*/  SHF.R.U32.HI R0, RZ, 0x2, R4 ;  /* 0x00000002ff007819 */ /* 0x001fca0000011604 */
[----:B------:R-:W-:Y:S01]  /*0070*/  LOP3.LUT R0, R0, UR5, RZ, 0xfc, !PT ;  /* 0x0000000500007c12 */ /* 0x000fe2000f8efcff */
[----:B------:R-:W-:Y:S02]  /*0080*/  USHF.L.U32 UR5, UR4, 0x3, URZ ;  /* 0x0000000304057899 */ /* 0x000fe400080006ff */
[----:B------:R-:W-:Y:S01]  /*0090*/  USHF.L.U32 UR4, UR4, 0x2, URZ ;  /* 0x0000000204047899 */ /* 0x000fe200080006ff */
[----:B------:R-:W-:Y:S02]  /*00a0*/  ISETP.GT.U32.AND P0, PT, R0, 0x1a, PT ;  /* 0x0000001a0000780c */ /* 0x000fe40003f04070 */
[----:B------:R-:W-:Y:S02]  /*00b0*/  SHF.R.U32.HI R0, RZ, 0x1, R4 ;  /* 0x00000001ff007819 */ /* 0x000fe40000011604 */
[----:B------:R-:W-:Y:S02]  /*00c0*/  LOP3.LUT R7, R4, UR5, RZ, 0xfc, !PT ;  /* 0x0000000504077c12 */ /* 0x000fe4000f8efcff */
[----:B------:R-:W-:-:S03]  /*00d0*/  LOP3.LUT R0, R0, UR4, RZ, 0xfc, !PT ;  /* 0x0000000400007c12 */ /* 0x000fc6000f8efcff */
[----:B---3--:R-:W-:-:S05]  /*00e0*/  IMAD.WIDE.U32 R2, R7, 0x4, R2 ;  /* 0x0000000407027825 */ /* 0x008fca00078e0002 */
[----:B--2---:R0:W-:Y:S01]  /*00f0*/  @!P0 STG.E desc[UR6][R2.64], RZ ;  /* 0x000000ff02008986 */ /* 0x0041e2000c101906 */
[----:B------:R-:W-:Y:S05]  /*0100*/  @P0 EXIT ;  /* 0x000000000000094d */ /* 0x000fea0003800000 */
[----:B------:R-:W1:Y:S01]  /*0110*/  LDC.64 R4, c[0x0][0x388] ;  /* 0x0000e200ff047b82 */ /* 0x000e620000000a00 */
[----:B------:R-:W-:Y:S01]  /*0120*/  IMAD.HI.U32 R6, R7, 0x38e38e39, RZ ;  /* 0x38e38e3907067827 */ /* 0x000fe200078e00ff */
[----:B------:R-:W2:Y:S03]  /*0130*/  LDG.E R35, desc[UR6][R2.64] ;  /* 0x0000000602237981 */ /* 0x000ea6000c1e1900 */
[----:B------:R-:W-:Y:S01]  /*0140*/  IMAD.HI.U32 R0, R0, 0x38e38e39, RZ ;  /* 0x38e38e3900007827 */ /* 0x000fe200078e00ff */
[----:B------:R-:W-:-:S04]  /*0150*/  SHF.R.U32.HI R6, RZ, 0x2, R6 ;  /* 0x00000002ff067819 */ /* 0x000fc80000011606 */
[----:B------:R-:W-:Y:S01]  /*0160*/  SHF.R.U32.HI R0, RZ, 0x1, R0 ;  /* 0x00000001ff007819 */ /* 0x000fe20000011600 */
[----:B------:R-:W-:-:S04]  /*0170*/  IMAD R7, R6, -0x12, R7 ;  /* 0xffffffee06077824 */ /* 0x000fc800078e0207 */
[----:B------:R-:W-:-:S04]  /*0180*/  IMAD R7, R0, 0x10e, R7 ;  /* 0x0000010e00077824 */ /* 0x000fc800078e0207 */
[----:B-1----:R-:W-:-:S05]  /*0190*/  IMAD.WIDE.U32 R4, R7, 0x4, R4 ;  /* 0x0000000407047825 */ /* 0x002fca00078e0004 */
[----:B------:R-:W2:Y:S04]  /*01a0*/  LDG.E.CONSTANT R0, desc[UR6][R4.64] ;  /* 0x0000000604007981 */ /* 0x000ea8000c1e9900 */
[----:B------:R-:W3:Y:S04]  /*01b0*/  LDG.E.CONSTANT R7, desc[UR6][R4.64+0x48] ;  /* 0x0000480604077981 */ /* 0x000ee8000c1e9900 */
[----:B------:R-:W4:Y:S04]  /*01c0*/  LDG.E.CONSTANT R9, desc[UR6][R4.64+0x90] ;  /* 0x0000900604097981 */ /* 0x000f28000c1e9900 */
[----:B------:R-:W5:Y:S04]  /*01d0*/  LDG.E.CONSTANT R11, desc[UR6][R4.64+0xd8] ;  /* 0x0000d806040b7981 */ /* 0x000f68000c1e9900 */
        /* <DEDUP_REMOVED lines=10> */
[----:B------:R-:W5:Y:S01]  /*0280*/  LDG.E.CONSTANT R33, desc[UR6][R4.64+0x3f0] ;  /* 0x0003f00604217981 */ /* 0x000f62000c1e9900 */
[----:B--2---:R-:W-:-:S04]  /*0290*/  FFMA R0, R0, R0, R35 ;  /* 0x0000000000007223 */ /* 0x004fc80000000023 */
[----:B---3--:R-:W-:-:S04]  /*02a0*/  FFMA R0, R7, R7, R0 ;  /* 0x0000000707007223 */ /* 0x008fc80000000000 */
[----:B----4-:R-:W-:-:S04]  /*02b0*/  FFMA R0, R9, R9, R0 ;  /* 0x0000000909007223 */ /* 0x010fc80000000000 */
[----:B-----5:R-:W-:-:S04]  /*02c0*/  FFMA R0, R11, R11, R0 ;  /* 0x0000000b0b007223 */ /* 0x020fc80000000000 */
[----:B------:R-:W-:-:S04]  /*02d0*/  FFMA R0, R13, R13, R0 ;  /* 0x0000000d0d007223 */ /* 0x000fc80000000000 */
        /* <DEDUP_REMOVED lines=9> */
[----:B------:R-:W-:-:S05]  /*0370*/  FFMA R33, R33, R33, R0 ;  /* 0x0000002121217223 */ /* 0x000fca0000000000 */
[----:B------:R-:W-:Y:S01]  /*0380*/  STG.E desc[UR6][R2.64], R33 ;  /* 0x0000002102007986 */ /* 0x000fe2000c101906 */
[----:B------:R-:W-:Y:S05]  /*0390*/  EXIT ;  /* 0x000000000000794d */ /* 0x000fea0003800000 */
.L_x_0:
[----:B------:R-:W-:-:S00]  /*03a0*/  BRA `(.L_x_0) ;  /* 0xfffffffc00fc7947 */ /* 0x000fc0000383ffff */
[----:B------:R-:W-:-:S00]  /*03b0*/  NOP ;  /* 0x0000000000007918 */ /* 0x000fc00000000000 */
        /* <DEDUP_REMOVED lines=12> */
.L_x_15:


//--------------------- .text.default_function_kernel_1 --------------------------
	.section	.text.default_function_kernel_1,"ax",@progbits
	.align	128
        .global         default_function_kernel_1
        .type           default_function_kernel_1,@function
        .size           default_function_kernel_1,(.L_x_14 - default_function_kernel_1)
        .other          default_function_kernel_1,@"STO_CUDA_ENTRY STV_DEFAULT"
default_function_kernel_1:
.text.default_function_kernel_1:
[----:B------:R-:W-:Y:S01]  /*0000*/  LDC R1, c[0x0][0x37c] ;  /* 0x0000df00ff017b82 */ /* 0x000fe20000000800 */
[----:B------:R-:W0:Y:S01]  /*0010*/  S2R R6, SR_CTAID.X ;  /* 0x0000000000067919 */ /* 0x000e220000002500 */
[----:B------:R-:W1:Y:S01]  /*0020*/  S2R R2, SR_TID.X ;  /* 0x0000000000027919 */ /* 0x000e620000002100 */
[----:B0-----:R-:W-:Y:S01]  /*0030*/  IMAD.SHL.U32 R0, R6, 0x10, RZ ;  /* 0x0000001006007824 */ /* 0x001fe200078e00ff */
[----:B-1----:R-:W-:-:S04]  /*0040*/  SHF.R.U32.HI R3, RZ, 0x2, R2 ;  /* 0x00000002ff037819 */ /* 0x002fc80000011602 */
[----:B------:R-:W-:-:S04]  /*0050*/  LOP3.LUT R0, R0, R3, RZ, 0xfc, !PT ;  /* 0x0000000300007212 */ /* 0x000fc800078efcff */
[----:B------:R-:W-:-:S13]  /*0060*/  ISETP.GT.U32.AND P0, PT, R0, 0x194, PT ;  /* 0x000001940000780c */ /* 0x000fda0003f04070 */
[----:B------:R-:W-:Y:S05]  /*0070*/  @P0 EXIT ;  /* 0x000000000000094d */ /* 0x000fea0003800000 */
[C---:B------:R-:W-:Y:S01]  /*0080*/  IMAD.SHL.U32 R0, R6.reuse, 0x20, RZ ;  /* 0x0000002006007824 */ /* 0x040fe200078e00ff */
[----:B------:R-:W-:Y:S01]  /*0090*/  SHF.R.U32.HI R5, RZ, 0x1, R2 ;  /* 0x00000001ff057819 */ /* 0x000fe20000011602 */
[----:B------:R-:W0:Y:S01]  /*00a0*/  LDCU.64 UR4, c[0x0][0x358] ;  /* 0x00006b00ff0477ac */ /* 0x000e220008000a00 */
[----:B------:R-:W-:Y:S01]  /*00b0*/  SHF.L.U32 R3, R6, 0x6, RZ ;  /* 0x0000000606037819 */ /* 0x000fe200000006ff */
[----:B------:R-:W1:Y:S01]  /*00c0*/  LDC.64 R8, c[0x0][0x390] ;  /* 0x0000e400ff087b82 */ /* 0x000e620000000a00 */
[----:B------:R-:W-:Y:S02]  /*00d0*/  LOP3.LUT R0, R0, R5, RZ, 0xfc, !PT ;  /* 0x0000000500007212 */ /* 0x000fe400078efcff */
[----:B------:R-:W-:-:S03]  /*00e0*/  LOP3.LUT R3, R3, R2, RZ, 0xfc, !PT ;  /* 0x0000000203037212 */ /* 0x000fc600078efcff */
[----:B------:R-:W-:Y:S02]  /*00f0*/  IMAD.HI.U32 R2, R0, -0xd4629b7, RZ ;  /* 0xf2b9d64900027827 */ /* 0x000fe400078e00ff */
[----:B------:R-:W2:Y:S02]  /*0100*/  LDC.64 R4, c[0x0][0x388] ;  /* 0x0000e200ff047b82 */ /* 0x000ea40000000a00 */
[----:B------:R-:W-:Y:S01]  /*0110*/  IMAD R6, R6, -0x36, R3 ;  /* 0xffffffca06067824 */ /* 0x000fe200078e0203 */
[----:B------:R-:W-:-:S03]  /*0120*/  SHF.R.U32.HI R11, RZ, 0x7, R2 ;  /* 0x00000007ff0b7819 */ /* 0x000fc60000011602 */
[----:B------:R-:W-:-:S04]  /*0130*/  IMAD.HI.U32 R2, R6, 0x38e38e39, RZ ;  /* 0x38e38e3906027827 */ /* 0x000fc800078e00ff */
[----:B------:R-:W-:Y:S01]  /*0140*/  IMAD R0, R11, -0x87, R0 ;  /* 0xffffff790b007824 */ /* 0x000fe200078e0200 */
[----:B------:R-:W-:-:S04]  /*0150*/  SHF.R.U32.HI R7, RZ, 0x2, R2 ;  /* 0x00000002ff077819 */ /* 0x000fc80000011602 */
[----:B------:R-:W-:Y:S01]  /*0160*/  PRMT R2, R0, 0x9910, RZ ;  /* 0x0000991000027816 */ /* 0x000fe200000000ff */
[----:B------:R-:W-:Y:S02]  /*0170*/  IMAD R0, R7, -0x12, R6 ;  /* 0xffffffee07007824 */ /* 0x000fe400078e0206 */
[----:B------:R-:W3:Y:S02]  /*0180*/  LDC.64 R6, c[0x0][0x398] ;  /* 0x0000e600ff067b82 */ /* 0x000ee40000000a00 */
[----:B------:R-:W-:Y:S02]  /*0190*/  IMAD R11, R11, 0x12, R0 ;  /* 0x000000120b0b7824 */ /* 0x000fe400078e0200 */
[----:B------:R-:W-:Y:S02]  /*01a0*/  IMAD R0, R2, 0x39, RZ ;  /* 0x0000003902007824 */ /* 0x000fe400078e02ff */
[----:B--2---:R-:W-:-:S03]  /*01b0*/  IMAD.WIDE.U32 R4, R11, 0x4, R4 ;  /* 0x000000040b047825 */ /* 0x004fc600078e0004 */
[----:B------:R-:W-:-:S03]  /*01c0*/  LOP3.LUT R0, R0, 0xffff, RZ, 0xc0, !PT ;  /* 0x0000ffff00007812 */ /* 0x000fc600078ec0ff */
[----:B0-----:R-:W2:Y:S01]  /*01d0*/  LDG.E.CONSTANT R4, desc[UR4][R4.64] ;  /* 0x0000000404047981 */ /* 0x001ea2000c1e9900 */
[----:B------:R-:W-:Y:S01]  /*01e0*/  SHF.R.U32.HI R0, RZ, 0x9, R0 ;  /* 0x00000009ff007819 */ /* 0x000fe20000011600 */
[----:B-1----:R-:W-:-:S03]  /*01f0*/  IMAD.WIDE.U32 R8, R3, 0x4, R8 ;  /* 0x0000000403087825 */ /* 0x002fc600078e0008 */
[----:B------:R-:W-:-:S03]  /*0200*/  LOP3.LUT R11, R0, 0xffff, RZ, 0xc0, !PT ;  /* 0x0000ffff000b7812 */ /* 0x000fc600078ec0ff */
[----:B------:R-:W4:Y:S02]  /*0210*/  LDG.E.CONSTANT R8, desc[UR4][R8.64] ;  /* 0x0000000408087981 */ /* 0x000f24000c1e9900 */
[----:B---3--:R-:W-:-:S06]  /*0220*/  IMAD.WIDE.U32 R6, R11, 0x4, R6 ;  /* 0x000000040b067825 */ /* 0x008fcc00078e0006 */
[----:B------:R-:W4:Y:S01]  /*0230*/  LDG.E.CONSTANT R7, desc[UR4][R6.64] ;  /* 0x0000000406077981 */ /* 0x000f22000c1e9900 */
[----:B------:R-:W-:Y:S01]  /*0240*/  IMAD.MOV.U32 R11, RZ, RZ, 0x3d888889 ;  /* 0x3d888889ff0b7424 */ /* 0x000fe200078e00ff */
[----:B------:R-:W-:Y:S03]  /*0250*/  BSSY.RECONVERGENT B0, `(.L_x_1) ;  /* 0x000000e000007945 */ /* 0x000fe60003800200 */
[----:B--2---:R-:W-:-:S04]  /*0260*/  FFMA R0, R4, R11, 9.9999997473787516356e-06 ;  /* 0x3727c5ac04007423 */ /* 0x004fc8000000000b */
[----:B------:R-:W-:Y:S01]  /*0270*/  VIADD R2, R0, 0xf3000000 ;  /* 0xf300000000027836 */ /* 0x000fe20000000000 */
[----:B------:R0:W1:Y:S04]  /*0280*/  MUFU.RSQ R11, R0 ;  /* 0x00000000000b7308 */ /* 0x0000680000001400 */
[----:B------:R-:W-:Y:S01]  /*0290*/  ISETP.GT.U32.AND P0, PT, R2, 0x727fffff, PT ;  /* 0x727fffff0200780c */ /* 0x000fe20003f04070 */
[----:B----4-:R-:W-:-:S12]  /*02a0*/  FMUL R4, R8, R7 ;  /* 0x0000000708047220 */ /* 0x010fd80000400000 */
[----:B01----:R-:W-:Y:S05]  /*02b0*/  @!P0 BRA `(.L_x_2) ;  /* 0x00000000000c8947 */ /* 0x003fea0003800000 */
[----:B------:R-:W-:-:S07]  /*02c0*/  MOV R9, 0x2e0 ;  /* 0x000002e000097802 */ /* 0x000fce0000000f00 */
[----:B------:R-:W-:Y:S05]  /*02d0*/  CALL.REL.NOINC `($__internal_1_$__cuda_sm20_sqrt_rn_f32_slowpath) ;  /* 0x0000000400307944 */ /* 0x000fea0003c00000 */
[----:B------:R-:W-:Y:S05]  /*02e0*/  BRA `(.L_x_3) ;  /* 0x0000000000107947 */ /* 0x000fea0003800000 */
.L_x_2:
[----:B------:R-:W-:Y:S01]  /*02f0*/  FMUL.FTZ R5, R0, R11 ;  /* 0x0000000b00057220 */ /* 0x000fe20000410000 */
[----:B------:R-:W-:-:S03]  /*0300*/  FMUL.FTZ R2, R11, 0.5 ;  /* 0x3f0000000b027820 */ /* 0x000fc60000410000 */
[----:B------:R-:W-:-:S04]  /*0310*/  FFMA R0, -R5, R5, R0 ;  /* 0x0000000505007223 */ /* 0x000fc80000000100 */
[----:B------:R-:W-:-:S07]  /*0320*/  FFMA R2, R0, R2, R5 ;  /* 0x0000000200027223 */ /* 0x000fce0000000005 */
.L_x_3:
[----:B------:R-:W-:Y:S05]  /*0330*/  BSYNC.RECONVERGENT B0 ;  /* 0x0000000000007941 */ /* 0x000fea0003800200 */
.L_x_1:
[----:B------:R-:W-:Y:S01]  /*0340*/  IADD3 R0, PT, PT, R2, 0x1800000, RZ ;  /* 0x0180000002007810 */ /* 0x000fe20007ffe0ff */
[----:B------:R-:W-:Y:S03]  /*0350*/  BSSY.RECONVERGENT B0, `(.L_x_4) ;  /* 0x000000b000007945 */ /* 0x000fe60003800200 */
[----:B------:R-:W-:-:S04]  /*0360*/  LOP3.LUT R0, R0, 0x7f800000, RZ, 0xc0, !PT ;  /* 0x7f80000000007812 */ /* 0x000fc800078ec0ff */
[----:B------:R-:W-:-:S13]  /*0370*/  ISETP.GT.U32.AND P0, PT, R0, 0x1ffffff, PT ;  /* 0x01ffffff0000780c */ /* 0x000fda0003f04070 */
[----:B------:R-:W-:Y:S05]  /*0380*/  @P0 BRA `(.L_x_5) ;  /* 0x00000000000c0947 */ /* 0x000fea0003800000 */
[----:B------:R-:W-:-:S07]  /*0390*/  MOV R6, 0x3b0 ;  /* 0x000003b000067802 */ /* 0x000fce0000000f00 */
[----:B------:R-:W-:Y:S05]  /*03a0*/  CALL.REL.NOINC `($__internal_0_$__cuda_sm20_rcp_rn_f32_slowpath) ;  /* 0x00000000002c7944 */ /* 0x000fea0003c00000 */
[----:B------:R-:W-:Y:S05]  /*03b0*/  BRA `(.L_x_6) ;  /* 0x0000000000107947 */ /* 0x000fea0003800000 */
.L_x_5:
[----:B------:R-:W0:Y:S02]  /*03c0*/  MUFU.RCP R5, R2 ;  /* 0x0000000200057308 */ /* 0x000e240000001000 */
[----:B0-----:R-:W-:-:S04]  /*03d0*/  FFMA R0, R5, R2, -1 ;  /* 0xbf80000005007423 */ /* 0x001fc80000000002 */
[----:B------:R-:W-:-:S04]  /*03e0*/  FADD.FTZ R0, -R0, -RZ ;  /* 0x800000ff00007221 */ /* 0x000fc80000010100 */
[----:B------:R-:W-:-:S07]  /*03f0*/  FFMA R5, R5, R0, R5 ;  /* 0x0000000005057223 */ /* 0x000fce0000000005 */
.L_x_6:
[----:B------:R-:W-:Y:S05]  /*0400*/  BSYNC.RECONVERGENT B0 ;  /* 0x0000000000007941 */ /* 0x000fea0003800200 */
.L_x_4:
[----:B------:R-:W0:Y:S01]  /*0410*/  LDC.64 R6, c[0x0][0x380] ;  /* 0x0000e000ff067b82 */ /* 0x000e220000000a00 */
[----:B------:R-:W-:Y:S01]  /*0420*/  FMUL R5, R4, R5 ;  /* 0x0000000504057220 */ /* 0x000fe20000400000 */
[----:B0-----:R-:W-:-:S05]  /*0430*/  IMAD.WIDE.U32 R2, R3, 0x4, R6 ;  /* 0x0000000403027825 */ /* 0x001fca00078e0006 */
[----:B------:R-:W-:Y:S01]  /*0440*/  STG.E desc[UR4][R2.64], R5 ;  /* 0x0000000502007986 */ /* 0x000fe2000c101904 */
[----:B------:R-:W-:Y:S05]  /*0450*/  EXIT ;  /* 0x000000000000794d */ /* 0x000fea0003800000 */
        .weak           $__internal_0_$__cuda_sm20_rcp_rn_f32_slowpath
        .type           $__internal_0_$__cuda_sm20_rcp_rn_f32_slowpath,@function
        .size           $__internal_0_$__cuda_sm20_rcp_rn_f32_slowpath,($__internal_1_$__cuda_sm20_sqrt_rn_f32_slowpath - $__internal_0_$__cuda_sm20_rcp_rn_f32_slowpath)
$__internal_0_$__cuda_sm20_rcp_rn_f32_slowpath:
[----:B------:R-:W-:Y:S01]  /*0460*/  IMAD.SHL.U32 R0, R2, 0x2, RZ ;  /* 0x0000000202007824 */ /* 0x000fe200078e00ff */
[----:B------:R-:W-:Y:S04]  /*0470*/  BSSY.RECONVERGENT B1, `(.L_x_7) ;  /* 0x0000030000017945 */ /* 0x000fe80003800200 */
[----:B------:R-:W-:-:S04]  /*0480*/  SHF.R.U32.HI R9, RZ, 0x18, R0 ;  /* 0x00000018ff097819 */ /* 0x000fc80000011600 */
[----:B------:R-:W-:-:S13]  /*0490*/  ISETP.NE.U32.AND P0, PT, R9, RZ, PT ;  /* 0x000000ff0900720c */ /* 0x000fda0003f05070 */
[----:B------:R-:W-:Y:S05]  /*04a0*/  @P0 BRA `(.L_x_8) ;  /* 0x0000000000280947 */ /* 0x000fea0003800000 */
[----:B------:R-:W-:-:S05]  /*04b0*/  IMAD.SHL.U32 R0, R2, 0x2, RZ ;  /* 0x0000000202007824 */ /* 0x000fca00078e00ff */
[----:B------:R-:W-:-:S13]  /*04c0*/  ISETP.NE.AND P0, PT, R0, RZ, PT ;  /* 0x000000ff0000720c */ /* 0x000fda0003f05270 */
[----:B------:R-:W-:Y:S01]  /*04d0*/  @P0 FFMA R7, R2, 1.84467440737095516160e+19, RZ ;  /* 0x5f80000002070823 */ /* 0x000fe200000000ff */
[----:B------:R-:W-:Y:S08]  /*04e0*/  @!P0 MUFU.RCP R5, R2 ;  /* 0x0000000200058308 */ /* 0x000ff00000001000 */
[----:B------:R-:W0:Y:S02]  /*04f0*/  @P0 MUFU.RCP R0, R7 ;  /* 0x0000000700000308 */ /* 0x000e240000001000 */
[----:B0-----:R-:W-:-:S04]  /*0500*/  @P0 FFMA R8, R7, R0, -1 ;  /* 0xbf80000007080423 */ /* 0x001fc80000000000 */
[----:B------:R-:W-:-:S04]  /*0510*/  @P0 FADD.FTZ R9, -R8, -RZ ;  /* 0x800000ff08090221 */ /* 0x000fc80000010100 */
[----:B------:R-:W-:-:S04]  /*0520*/  @P0 FFMA R0, R0, R9, R0 ;  /* 0x0000000900000223 */ /* 0x000fc80000000000 */
[----:B------:R-:W-:Y:S01]  /*0530*/  @P0 FFMA R5, R0, 1.84467440737095516160e+19, RZ ;  /* 0x5f80000000050823 */ /* 0x000fe200000000ff */
[----:B------:R-:W-:Y:S06]  /*0540*/  BRA `(.L_x_9) ;  /* 0x0000000000887947 */ /* 0x000fec0003800000 */
.L_x_8:
[----:B------:R-:W-:-:S04]  /*0550*/  IADD3 R11, PT, PT, R9, -0xfd, RZ ;  /* 0xffffff03090b7810 */ /* 0x000fc80007ffe0ff */
[----:B------:R-:W-:-:S13]  /*0560*/  ISETP.GT.U32.AND P0, PT, R11, 0x1, PT ;  /* 0x000000010b00780c */ /* 0x000fda0003f04070 */
[----:B------:R-:W-:Y:S05]  /*0570*/  @P0 BRA `(.L_x_10) ;  /* 0x0000000000780947 */ /* 0x000fea0003800000 */
[----:B------:R-:W-:Y:S01]  /*0580*/  LOP3.LUT R0, R2, 0x7fffff, RZ, 0xc0, !PT ;  /* 0x007fffff02007812 */ /* 0x000fe200078ec0ff */
[----:B------:R-:W-:-:S03]  /*0590*/  IMAD.MOV.U32 R10, RZ, RZ, 0x3 ;  /* 0x00000003ff0a7424 */ /* 0x000fc600078e00ff */
[----:B------:R-:W-:Y:S02]  /*05a0*/  LOP3.LUT R0, R0, 0x3f800000, RZ, 0xfc, !PT ;  /* 0x3f80000000007812 */ /* 0x000fe400078efcff */
[----:B------:R-:W-:Y:S02]  /*05b0*/  SHF.L.U32 R10, R10, R11, RZ ;  /* 0x0000000b0a0a7219 */ /* 0x000fe400000006ff */
[----:B------:R-:W0:Y:S02]  /*05c0*/  MUFU.RCP R5, R0 ;  /* 0x0000000000057308 */ /* 0x000e240000001000 */
[----:B0-----:R-:W-:-:S04]  /*05d0*/  FFMA R7, R0, R5, -1 ;  /* 0xbf80000000077423 */ /* 0x001fc80000000005 */
[----:B------:R-:W-:-:S04]  /*05e0*/  FADD.FTZ R8, -R7, -RZ ;  /* 0x800000ff07087221 */ /* 0x000fc80000010100 */
[CCC-:B------:R-:W-:Y:S01]  /*05f0*/  FFMA.RM R7, R5.reuse, R8.reuse, R5.reuse ;  /* 0x0000000805077223 */ /* 0x1c0fe20000004005 */
[----:B------:R-:W-:-:S04]  /*0600*/  FFMA.RP R8, R5, R8, R5 ;  /* 0x0000000805087223 */ /* 0x000fc80000008005 */
[C---:B------:R-:W-:Y:S02]  /*0610*/  LOP3.LUT R5, R7.reuse, 0x7fffff, RZ, 0xc0, !PT ;  /* 0x007fffff07057812 */ /* 0x040fe400078ec0ff */
[----:B------:R-:W-:Y:S02]  /*0620*/  FSETP.NEU.FTZ.AND P0, PT, R7, R8, PT ;  /* 0x000000080700720b */ /* 0x000fe40003f1d000 */
[----:B------:R-:W-:Y:S02]  /*0630*/  LOP3.LUT R5, R5, 0x800000, RZ, 0xfc, !PT ;  /* 0x0080000005057812 */ /* 0x000fe400078efcff */
[----:B------:R-:W-:Y:S02]  /*0640*/  SEL R7, RZ, 0xffffffff, !P0 ;  /* 0xffffffffff077807 */ /* 0x000fe40004000000 */
[----:B------:R-:W-:Y:S02]  /*0650*/  LOP3.LUT R10, R10, R5, RZ, 0xc0, !PT ;  /* 0x000000050a0a7212 */ /* 0x000fe400078ec0ff */
[----:B------:R-:W-:-:S02]  /*0660*/  IADD3 R0, PT, PT, -R7, RZ, RZ ;  /* 0x000000ff07007210 */ /* 0x000fc40007ffe1ff */
[-C--:B------:R-:W-:Y:S02]  /*0670*/  SHF.R.U32.HI R10, RZ, R11.reuse, R10 ;  /* 0x0000000bff0a7219 */ /* 0x080fe4000001160a */
[----:B------:R-:W-:Y:S02]  /*0680*/  LOP3.LUT P1, RZ, R0, R11, R5, 0xf8, !PT ;  /* 0x0000000b00ff7212 */ /* 0x000fe4000782f805 */
[C---:B------:R-:W-:Y:S02]  /*0690*/  LOP3.LUT P0, RZ, R10.reuse, 0x1, RZ, 0xc0, !PT ;  /* 0x000000010aff7812 */ /* 0x040fe4000780c0ff */
[----:B------:R-:W-:-:S04]  /*06a0*/  LOP3.LUT P2, RZ, R10, 0x2, RZ, 0xc0, !PT ;  /* 0x000000020aff7812 */ /* 0x000fc8000784c0ff */
[----:B------:R-:W-:Y:S02]  /*06b0*/  PLOP3.LUT P0, PT, P0, P1, P2, 0xe0, 0x0 ;  /* 0x000000000000781c */ /* 0x000fe40000703c20 */
[----:B------:R-:W-:Y:S02]  /*06c0*/  LOP3.LUT P1, RZ, R2, 0x7fffff, RZ, 0xc0, !PT ;  /* 0x007fffff02ff7812 */ /* 0x000fe4000782c0ff */
[----:B------:R-:W-:-:S05]  /*06d0*/  SEL R0, RZ, 0x1, !P0 ;  /* 0x00000001ff007807 */ /* 0x000fca0004000000 */
[----:B------:R-:W-:-:S05]  /*06e0*/  IMAD.MOV R0, RZ, RZ, -R0 ;  /* 0x000000ffff007224 */ /* 0x000fca00078e0a00 */
[----:B------:R-:W-:Y:S02]  /*06f0*/  ISETP.GE.AND P0, PT, R0, RZ, PT ;  /* 0x000000ff0000720c */ /* 0x000fe40003f06270 */
[----:B------:R-:W-:-:S04]  /*0700*/  IADD3 R0, PT, PT, R9, -0xfc, RZ ;  /* 0xffffff0409007810 */ /* 0x000fc80007ffe0ff */
[----:B------:R-:W-:-:S07]  /*0710*/  SHF.R.U32.HI R5, RZ, R0, R5 ;  /* 0x00000000ff057219 */ /* 0x000fce0000011605 */
[----:B------:R-:W-:-:S05]  /*0720*/  @!P0 VIADD R5, R5, 0x1 ;  /* 0x0000000105058836 */ /* 0x000fca0000000000 */
[----:B------:R-:W-:-:S04]  /*0730*/  @!P1 SHF.L.U32 R5, R5, 0x1, RZ ;  /* 0x0000000105059819 */ /* 0x000fc800000006ff */
[----:B------:R-:W-:Y:S01]  /*0740*/  LOP3.LUT R5, R5, 0x80000000, R2, 0xf8, !PT ;  /* 0x8000000005057812 */ /* 0x000fe200078ef802 */
[----:B------:R-:W-:Y:S06]  /*0750*/  BRA `(.L_x_9) ;  /* 0x0000000000047947 */ /* 0x000fec0003800000 */
.L_x_10:
[----:B------:R0:W1:Y:S02]  /*0760*/  MUFU.RCP R5, R2 ;  /* 0x0000000200057308 */ /* 0x0000640000001000 */
.L_x_9:
[----:B------:R-:W-:Y:S05]  /*0770*/  BSYNC.RECONVERGENT B1 ;  /* 0x0000000000017941 */ /* 0x000fea0003800200 */
.L_x_7:
[----:B------:R-:W-:-:S04]  /*0780*/  IMAD.MOV.U32 R7, RZ, RZ, 0x0 ;  /* 0x00000000ff077424 */ /* 0x000fc800078e00ff */
[----:B01----:R-:W-:Y:S05]  /*0790*/  RET.REL.NODEC R6 `(default_function_kernel_1) ;  /* 0xfffffff806187950 */ /* 0x003fea0003c3ffff */
        .weak           $__internal_1_$__cuda_sm20_sqrt_rn_f32_slowpath
        .type           $__internal_1_$__cuda_sm20_sqrt_rn_f32_slowpath,@function
        .size           $__internal_1_$__cuda_sm20_sqrt_rn_f32_slowpath,(.L_x_14 - $__internal_1_$__cuda_sm20_sqrt_rn_f32_slowpath)
$__internal_1_$__cuda_sm20_sqrt_rn_f32_slowpath:
[----:B------:R-:W-:-:S13]  /*07a0*/  LOP3.LUT P0, RZ, R0, 0x7fffffff, RZ, 0xc0, !PT ;  /* 0x7fffffff00ff7812 */ /* 0x000fda000780c0ff */
[----:B------:R-:W-:Y:S01]  /*07b0*/  @!P0 MOV R2, R0 ;  /* 0x0000000000028202 */ /* 0x000fe20000000f00 */
[----:B------:R-:W-:Y:S06]  /*07c0*/  @!P0 BRA `(.L_x_11) ;  /* 0x0000000000408947 */ /* 0x000fec0003800000 */
[----:B------:R-:W-:-:S13]  /*07d0*/  FSETP.GEU.FTZ.AND P0, PT, R0, RZ, PT ;  /* 0x000000ff0000720b */ /* 0x000fda0003f1e000 */
[----:B------:R-:W-:Y:S01]  /*07e0*/  @!P0 IMAD.MOV.U32 R2, RZ, RZ, 0x7fffffff ;  /* 0x7fffffffff028424 */ /* 0x000fe200078e00ff */
[----:B------:R-:W-:Y:S06]  /*07f0*/  @!P0 BRA `(.L_x_11) ;  /* 0x0000000000348947 */ /* 0x000fec0003800000 */
[----:B------:R-:W-:-:S13]  /*0800*/  FSETP.GTU.FTZ.AND P0, PT, |R0|, +INF , PT ;  /* 0x7f8000000000780b */ /* 0x000fda0003f1c200 */
[----:B------:R-:W-:Y:S01]  /*0810*/  @P0 FADD.FTZ R2, R0, 1 ;  /* 0x3f80000000020421 */ /* 0x000fe20000010000 */
[----:B------:R-:W-:Y:S06]  /*0820*/  @P0 BRA `(.L_x_11) ;  /* 0x0000000000280947 */ /* 0x000fec0003800000 */
[----:B------:R-:W-:-:S13]  /*0830*/  FSETP.NEU.FTZ.AND P0, PT, |R0|, +INF , PT ;  /* 0x7f8000000000780b */ /* 0x000fda0003f1d200 */
[----:B------:R-:W-:-:S04]  /*0840*/  @P0 FFMA R5, R0, 1.84467440737095516160e+19, RZ ;  /* 0x5f80000000050823 */ /* 0x000fc800000000ff */
[----:B------:R-:W0:Y:S02]  /*0850*/  @P0 MUFU.RSQ R2, R5 ;  /* 0x0000000500020308 */ /* 0x000e240000001400 */
[----:B0-----:R-:W-:Y:S01]  /*0860*/  @P0 FMUL.FTZ R6, R5, R2 ;  /* 0x0000000205060220 */ /* 0x001fe20000410000 */
[----:B------:R-:W-:Y:S01]  /*0870*/  @P0 FMUL.FTZ R8, R2, 0.5 ;  /* 0x3f00000002080820 */ /* 0x000fe20000410000 */
[----:B------:R-:W-:Y:S02]  /*0880*/  @!P0 MOV R2, R0 ;  /* 0x0000000000028202 */ /* 0x000fe40000000f00 */
[----:B------:R-:W-:-:S04]  /*0890*/  @P0 FADD.FTZ R7, -R6, -RZ ;  /* 0x800000ff06070221 */ /* 0x000fc80000010100 */
[----:B------:R-:W-:-:S04]  /*08a0*/  @P0 FFMA R7, R6, R7, R5 ;  /* 0x0000000706070223 */ /* 0x000fc80000000005 */
[----:B------:R-:W-:-:S04]  /*08b0*/  @P0 FFMA R7, R7, R8, R6 ;  /* 0x0000000807070223 */ /* 0x000fc80000000006 */
[----:B------:R-:W-:-:S07]  /*08c0*/  @P0 FMUL.FTZ R2, R7, 2.3283064365386962891e-10 ;  /* 0x2f80000007020820 */ /* 0x000fce0000410000 */
.L_x_11:
[----:B------:R-:W-:Y:S02]  /*08d0*/  HFMA2 R7, -RZ, RZ, 0, 0 ;  /* 0x00000000ff077431 */ /* 0x000fe400000001ff */
[----:B------:R-:W-:-:S04]  /*08e0*/  IMAD.MOV.U32 R6, RZ, RZ, R9 ;  /* 0x000000ffff067224 */ /* 0x000fc800078e0009 */
[----:B------:R-:W-:Y:S05]  /*08f0*/  RET.REL.NODEC R6 `(default_function_kernel_1) ;  /* 0xfffffff406c07950 */ /* 0x000fea0003c3ffff */
.L_x_12:
        /* <DEDUP_REMOVED lines=16> */
.L_x_14:


//--------------------- .nv.shared.reserved.0     --------------------------
	.section	.nv.shared.reserved.0,"aw",@nobits
	.weak		__nv_reservedSMEM_offset_0_alias
	.size		__nv_reservedSMEM_offset_0_alias, 0, 64
	.other		__nv_reservedSMEM_offset_0_alias,@"STO_CUDA_RESERVED_SHARED STV_DEFAULT"
__nv_reservedSMEM_offset_0_alias:
	.zero		0
	.zero		64


//--------------------- .nv.constant0.default_function_kernel --------------------------
	.section	.nv.constant0.default_function_kernel,"a",@progbits
	.sectionflags	@""
	.align	4
.nv.constant0.default_function_kernel:
	.zero		912


//--------------------- .nv.constant0.default_function_kernel_1 --------------------------
	.section	.nv.constant0.default_function_kernel_1,"a",@progbits
	.sectionflags	@""
	.align	4
.nv.constant0.default_function_kernel_1:
	.zero		928


//--------------------- SYMBOLS --------------------------

	.type		.nv.reservedSmem.offset0,@object
	.size		.nv.reservedSmem.offset0,0x4
